	.headerflags	@"EF_CUDA_TEXMODE_UNIFIED EF_CUDA_64BIT_ADDRESS EF_CUDA_SM86 EF_CUDA_VIRTUAL_SM(EF_CUDA_SM86)"
	.elftype	@"ET_EXEC"


//--------------------- .nv.info                  --------------------------
	.section	.nv.info,"",@"SHT_CUDA_INFO"
	.align	4


	//----- nvinfo : EIATTR_REGCOUNT
	.align		4
        /*0000*/ 	.byte	0x04, 0x2f
        /*0002*/ 	.short	(.L_1 - .L_0)
	.align		4
.L_0:
        /*0004*/ 	.word	index@(triton_red_fused__to_copy_add_amax_amin_clamp_mul_reciprocal_11)
        /*0008*/ 	.word	0x00000024


	//----- nvinfo : EIATTR_MIN_STACK_SIZE
	.align		4
.L_1:
        /*000c*/ 	.byte	0x04, 0x12
        /*000e*/ 	.short	(.L_3 - .L_2)
	.align		4
.L_2:
        /*0010*/ 	.word	index@(triton_red_fused__to_copy_add_amax_amin_clamp_mul_reciprocal_11)
        /*0014*/ 	.word	0x00000000


	//----- nvinfo : EIATTR_FRAME_SIZE
	.align		4
.L_3:
        /*0018*/ 	.byte	0x04, 0x11
        /*001a*/ 	.short	(.L_5 - .L_4)
	.align		4
.L_4:
        /*001c*/ 	.word	index@(triton_red_fused__to_copy_add_amax_amin_clamp_mul_reciprocal_11)
        /*0020*/ 	.word	0x00000000


	//----- nvinfo : EIATTR_MIN_STACK_SIZE
	.align		4
.L_5:
        /*0024*/ 	.byte	0x04, 0x12
        /*0026*/ 	.short	(.L_7 - .L_6)
	.align		4
.L_6:
        /*0028*/ 	.word	index@(triton_red_fused__to_copy_add_amax_amin_clamp_mul_reciprocal_11)
        /*002c*/ 	.word	0x00000000
.L_7:


//--------------------- .nv.info.triton_red_fused__to_copy_add_amax_amin_clamp_mul_reciprocal_11 --------------------------
	.section	.nv.info.triton_red_fused__to_copy_add_amax_amin_clamp_mul_reciprocal_11,"",@"SHT_CUDA_INFO"
	.sectionflags	@""
	.align	4


	//----- nvinfo : EIATTR_CUDA_API_VERSION
	.align		4
        /*0000*/ 	.byte	0x04, 0x37
        /*0002*/ 	.short	(.L_9 - .L_8)
.L_8:
        /*0004*/ 	.word	0x0000007c


	//----- nvinfo : EIATTR_SW2861232_WAR
	.align		4
.L_9:
        /*0008*/ 	.byte	0x01, 0x35
	.zero		2


	//----- nvinfo : EIATTR_PARAM_CBANK
	.align		4
        /*000c*/ 	.byte	0x04, 0x0a
        /*000e*/ 	.short	(.L_11 - .L_10)
	.align		4
.L_10:
        /*0010*/ 	.word	index@(.nv.constant0.triton_red_fused__to_copy_add_amax_amin_clamp_mul_reciprocal_11)
        /*0014*/ 	.short	0x0160
        /*0016*/ 	.short	0x0030


	//----- nvinfo : EIATTR_CBANK_PARAM_SIZE
	.align		4
.L_11:
        /*0018*/ 	.byte	0x03, 0x19
        /*001a*/ 	.short	0x0030


	//----- nvinfo : EIATTR_KPARAM_INFO
	.align		4
        /*001c*/ 	.byte	0x04, 0x17
        /*001e*/ 	.short	(.L_13 - .L_12)
.L_12:
        /*0020*/ 	.word	0x00000000
        /*0024*/ 	.short	0x0006
        /*0026*/ 	.short	0x0028
        /*0028*/ 	.byte	0x00, 0xf4, 0x21, 0x00


	//----- nvinfo : EIATTR_KPARAM_INFO
	.align		4
.L_13:
        /*002c*/ 	.byte	0x04, 0x17
        /*002e*/ 	.short	(.L_15 - .L_14)
.L_14:
        /*0030*/ 	.word	0x00000000
        /*0034*/ 	.short	0x0005
        /*0036*/ 	.short	0x0024
        /*0038*/ 	.byte	0x00, 0xf0, 0x11, 0x00


	//----- nvinfo : EIATTR_KPARAM_INFO
	.align		4
.L_15:
        /*003c*/ 	.byte	0x04, 0x17
        /*003e*/ 	.short	(.L_17 - .L_16)
.L_16:
        /*0040*/ 	.word	0x00000000
        /*0044*/ 	.short	0x0004
        /*0046*/ 	.short	0x0020
        /*0048*/ 	.byte	0x00, 0xf0, 0x11, 0x00


	//----- nvinfo : EIATTR_KPARAM_INFO
	.align		4
.L_17:
        /*004c*/ 	.byte	0x04, 0x17
        /*004e*/ 	.short	(.L_19 - .L_18)
.L_18:
        /*0050*/ 	.word	0x00000000
        /*0054*/ 	.short	0x0003
        /*0056*/ 	.short	0x0018
        /*0058*/ 	.byte	0x00, 0xf4, 0x21, 0x00


	//----- nvinfo : EIATTR_KPARAM_INFO
	.align		4
.L_19:
        /*005c*/ 	.byte	0x04, 0x17
        /*005e*/ 	.short	(.L_21 - .L_20)
.L_20:
        /*0060*/ 	.word	0x00000000
        /*0064*/ 	.short	0x0002
        /*0066*/ 	.short	0x0010
        /*0068*/ 	.byte	0x00, 0xf4, 0x21, 0x00


	//----- nvinfo : EIATTR_KPARAM_INFO
	.align		4
.L_21:
        /*006c*/ 	.byte	0x04, 0x17
        /*006e*/ 	.short	(.L_23 - .L_22)
.L_22:
        /*0070*/ 	.word	0x00000000
        /*0074*/ 	.short	0x0001
        /*0076*/ 	.short	0x0008
        /*0078*/ 	.byte	0x00, 0xf4, 0x21, 0x00


	//----- nvinfo : EIATTR_KPARAM_INFO
	.align		4
.L_23:
        /*007c*/ 	.byte	0x04, 0x17
        /*007e*/ 	.short	(.L_25 - .L_24)
.L_24:
        /*0080*/ 	.word	0x00000000
        /*0084*/ 	.short	0x0000
        /*0086*/ 	.short	0x0000
        /*0088*/ 	.byte	0x00, 0xf4, 0x21, 0x00


	//----- nvinfo : EIATTR_MAXREG_COUNT
	.align		4
.L_25:
        /*008c*/ 	.byte	0x03, 0x1b
        /*008e*/ 	.short	0x0080


	//----- nvinfo : EIATTR_COOP_GROUP_MASK_REGIDS
	.align		4
        /*0090*/ 	.byte	0x04, 0x29
        /*0092*/ 	.short	(.L_27 - .L_26)


	//   ....[0]....
.L_26:
        /*0094*/ 	.word	0xffffffff


	//   ....[1]....
        /*0098*/ 	.word	0xffffffff


	//   ....[2]....
        /*009c*/ 	.word	0xffffffff


	//   ....[3]....
        /*00a0*/ 	.word	0xffffffff


	//   ....[4]....
        /*00a4*/ 	.word	0xffffffff


	//   ....[5]....
        /*00a8*/ 	.word	0xffffffff


	//   ....[6]....
        /*00ac*/ 	.word	0xffffffff


	//   ....[7]....
        /*00b0*/ 	.word	0xffffffff


	//   ....[8]....
        /*00b4*/ 	.word	0xffffffff


	//   ....[9]....
        /*00b8*/ 	.word	0xffffffff


	//   ....[10]....
        /*00bc*/ 	.word	0xffffffff


	//   ....[11]....
        /*00c0*/ 	.word	0xffffffff


	//   ....[12]....
        /*00c4*/ 	.word	0xffffffff


	//   ....[13]....
        /*00c8*/ 	.word	0xffffffff


	//   ....[14]....
        /*00cc*/ 	.word	0xffffffff


	//   ....[15]....
        /*00d0*/ 	.word	0xffffffff


	//----- nvinfo : EIATTR_COOP_GROUP_INSTR_OFFSETS
	.align		4
.L_27:
        /*00d4*/ 	.byte	0x04, 0x28
        /*00d6*/ 	.short	(.L_29 - .L_28)


	//   ....[0]....
.L_28:
        /*00d8*/ 	.word	0x00000620


	//   ....[1]....
        /*00dc*/ 	.word	0x00000660


	//   ....[2]....
        /*00e0*/ 	.word	0x000006b0


	//   ....[3]....
        /*00e4*/ 	.word	0x00000730


	//   ....[4]....
        /*00e8*/ 	.word	0x000008b0


	//   ....[5]....
        /*00ec*/ 	.word	0x00000a80


	//   ....[6]....
        /*00f0*/ 	.word	0x00000ac0


	//   ....[7]....
        /*00f4*/ 	.word	0x00000ad0


	//   ....[8]....
        /*00f8*/ 	.word	0x00000b70


	//   ....[9]....
        /*00fc*/ 	.word	0x00000b90


	//   ....[10]....
        /*0100*/ 	.word	0x00000bf0


	//   ....[11]....
        /*0104*/ 	.word	0x00000c20


	//   ....[12]....
        /*0108*/ 	.word	0x00000cc0


	//   ....[13]....
        /*010c*/ 	.word	0x00000d80


	//   ....[14]....
        /*0110*/ 	.word	0x00000de0


	//   ....[15]....
        /*0114*/ 	.word	0x00000e30


	//----- nvinfo : EIATTR_EXIT_INSTR_OFFSETS
	.align		4
.L_29:
        /*0118*/ 	.byte	0x04, 0x1c
        /*011a*/ 	.short	(.L_31 - .L_30)


	//   ....[0]....
.L_30:
        /*011c*/ 	.word	0x00001af0


	//   ....[1]....
        /*0120*/ 	.word	0x00001b10


	//----- nvinfo : EIATTR_REQNTID
	.align		4
.L_31:
        /*0124*/ 	.byte	0x04, 0x10
        /*0126*/ 	.short	(.L_33 - .L_32)
.L_32:
        /*0128*/ 	.word	0x00000200
        /*012c*/ 	.word	0x00000001
        /*0130*/ 	.word	0x00000001
.L_33:


//--------------------- .nv.callgraph             --------------------------
	.section	.nv.callgraph,"",@"SHT_CUDA_CALLGRAPH"
	.align	4
	.sectionentsize	8
	.align		4
        /*0000*/ 	.word	0x00000000
	.align		4
        /*0004*/ 	.word	0xffffffff
	.align		4
        /*0008*/ 	.word	0x00000000
	.align		4
        /*000c*/ 	.word	0xfffffffe
	.align		4
        /*0010*/ 	.word	0x00000000
	.align		4
        /*0014*/ 	.word	0xfffffffd
	.align		4
        /*0018*/ 	.word	0x00000000
	.align		4
        /*001c*/ 	.word	0xfffffffc


//--------------------- .nv.rel.action            --------------------------
	.section	.nv.rel.action,"",@"SHT_CUDA_RELOCINFO"
	.align	8
	.sectionentsize	8
        /*0000*/ 	.byte	0x73, 0x00, 0x00, 0x00, 0x00, 0x00, 0x00, 0x00, 0x00, 0x00, 0x00, 0x11, 0x25, 0x00, 0x05, 0x36


//--------------------- .nv.constant0.triton_red_fused__to_copy_add_amax_amin_clamp_mul_reciprocal_11 --------------------------
	.section	.nv.constant0.triton_red_fused__to_copy_add_amax_amin_clamp_mul_reciprocal_11,"a",@progbits
	.sectionflags	@""
	.align	4
.nv.constant0.triton_red_fused__to_copy_add_amax_amin_clamp_mul_reciprocal_11:
	.zero		400


//--------------------- .text.triton_red_fused__to_copy_add_amax_amin_clamp_mul_reciprocal_11 --------------------------
	.section	.text.triton_red_fused__to_copy_add_amax_amin_clamp_mul_reciprocal_11,"ax",@progbits
	.sectionflags	@"SHF_BARRIERS=1"
	.sectioninfo	@"SHI_REGISTERS=36"
	.align	128
        .global         triton_red_fused__to_copy_add_amax_amin_clamp_mul_reciprocal_11
        .type           triton_red_fused__to_copy_add_amax_amin_clamp_mul_reciprocal_11,@function
        .size           triton_red_fused__to_copy_add_amax_amin_clamp_mul_reciprocal_11,(.L_x_1 - triton_red_fused__to_copy_add_amax_amin_clamp_mul_reciprocal_11)
        .other          triton_red_fused__to_copy_add_amax_amin_clamp_mul_reciprocal_11,@"STO_CUDA_ENTRY STV_DEFAULT"
triton_red_fused__to_copy_add_amax_amin_clamp_mul_reciprocal_11:
.text.triton_red_fused__to_copy_add_amax_amin_clamp_mul_reciprocal_11:
[----:B------:R-:W-:Y:S02]  /*0000*/  IMAD.MOV.U32 R1, RZ, RZ, c[0x0][0x28] ;  /* 0x00000a00ff017624 */ /* 0x000fe400078e00ff */
[----:B------:R-:W0:Y:S01]  /*0010*/  S2R R16, SR_TID.X ;  /* 0x0000000000107919 */ /* 0x000e220000002100 */
[----:B------:R-:W-:Y:S01]  /*0020*/  IMAD.MOV.U32 R15, RZ, RZ, 0x2 ;  /* 0x00000002ff0f7424 */ /* 0x000fe200078e00ff */
[----:B------:R-:W-:Y:S01]  /*0030*/  CS2R R10, SRZ ;  /* 0x00000000000a7805 */ /* 0x000fe2000001ff00 */
[----:B------:R-:W-:Y:S01]  /*0040*/  ULDC.64 UR4, c[0x0][0x118] ;  /* 0x0000460000047ab9 */ /* 0x000fe20000000a00 */
[----:B------:R-:W1:Y:S01]  /*0050*/  S2R R21, SR_CTAID.X ;  /* 0x0000000000157919 */ /* 0x000e620000002500 */
[----:B0-----:R-:W-:Y:S01]  /*0060*/  SHF.R.U32.HI R20, RZ, 0x8, R16 ;  /* 0x00000008ff147819 */ /* 0x001fe20000011610 */
[----:B------:R-:W-:Y:S02]  /*0070*/  IMAD.SHL.U32 R18, R16, 0x4, RZ ;  /* 0x0000000410127824 */ /* 0x000fe400078e00ff */
[----:B-1----:R-:W-:Y:S01]  /*0080*/  IMAD.SHL.U32 R21, R21, 0x2, RZ ;  /* 0x0000000215157824 */ /* 0x002fe200078e00ff */
[----:B------:R-:W-:Y:S02]  /*0090*/  SGXT.U32 R20, R20, 0x1 ;  /* 0x000000011414781a */ /* 0x000fe40000000000 */
[----:B------:R-:W-:-:S02]  /*00a0*/  LOP3.LUT R3, R18, 0x7c, RZ, 0xc0, !PT ;  /* 0x0000007c12037812 */ /* 0x000fc400078ec0ff */
[----:B------:R-:W-:Y:S02]  /*00b0*/  SHF.R.U32.HI R2, RZ, 0x7, R18 ;  /* 0x00000007ff027819 */ /* 0x000fe40000011612 */
[----:B------:R-:W-:Y:S02]  /*00c0*/  LOP3.LUT R0, R20, R21, RZ, 0xfc, !PT ;  /* 0x0000001514007212 */ /* 0x000fe400078efcff */
[----:B------:R-:W-:Y:S02]  /*00d0*/  SGXT.U32 R2, R2, 0x3 ;  /* 0x000000030202781a */ /* 0x000fe40000000000 */
[C---:B------:R-:W-:Y:S01]  /*00e0*/  ISETP.GE.AND P1, PT, R0.reuse, 0x200, PT ;  /* 0x000002000000780c */ /* 0x040fe20003f26270 */
[----:B------:R-:W-:Y:S01]  /*00f0*/  IMAD R3, R0, 0x80, R3 ;  /* 0x0000008000037824 */ /* 0x000fe200078e0203 */
[----:B------:R-:W-:-:S03]  /*0100*/  LOP3.LUT R17, R18, 0x3fc, RZ, 0xc0, !PT ;  /* 0x000003fc12117812 */ /* 0x000fc600078ec0ff */
[----:B------:R-:W-:Y:S01]  /*0110*/  IMAD R2, R2, 0x80800, R3 ;  /* 0x0008080002027824 */ /* 0x000fe200078e0203 */
[----:B------:R-:W-:-:S03]  /*0120*/  LOP3.LUT R14, R17, 0x400, RZ, 0xfc, !PT ;  /* 0x00000400110e7812 */ /* 0x000fc600078efcff */
[----:B------:R-:W-:Y:S01]  /*0130*/  IMAD.WIDE R8, R2, R15, c[0x0][0x160] ;  /* 0x0000580002087625 */ /* 0x000fe200078e020f */
[----:B------:R-:W-:-:S04]  /*0140*/  SHF.R.U32.HI R2, RZ, 0x7, R14 ;  /* 0x00000007ff027819 */ /* 0x000fc8000001160e */
[----:B------:R-:W2:Y:S01]  /*0150*/  @!P1 LDG.E.EL.64 R10, [R8.64] ;  /* 0x00000004080a9981 */ /* 0x000ea2000c2e1b00 */
[----:B------:R-:W-:Y:S01]  /*0160*/  IMAD R2, R2, 0x80800, R3 ;  /* 0x0008080002027824 */ /* 0x000fe200078e0203 */
[----:B------:R-:W-:-:S03]  /*0170*/  CS2R R6, SRZ ;  /* 0x0000000000067805 */ /* 0x000fc6000001ff00 */
[----:B------:R-:W-:Y:S01]  /*0180*/  IMAD.WIDE R4, R2, R15, c[0x0][0x160] ;  /* 0x0000580002047625 */ /* 0x000fe200078e020f */
[----:B------:R-:W-:-:S04]  /*0190*/  LOP3.LUT R17, R17, 0x800, RZ, 0xfc, !PT ;  /* 0x0000080011117812 */ /* 0x000fc800078efcff */
[----:B------:R-:W3:Y:S01]  /*01a0*/  @!P1 LDG.E.EL.64 R6, [R4.64] ;  /* 0x0000000404069981 */ /* 0x000ee2000c2e1b00 */
[----:B------:R-:W-:Y:S01]  /*01b0*/  SHF.R.U32.HI R2, RZ, 0x7, R17 ;  /* 0x00000007ff027819 */ /* 0x000fe20000011611 */
[----:B------:R-:W-:-:S04]  /*01c0*/  CS2R R12, SRZ ;  /* 0x00000000000c7805 */ /* 0x000fc8000001ff00 */
[----:B------:R-:W-:-:S04]  /*01d0*/  IMAD R2, R2, 0x80800, R3 ;  /* 0x0008080002027824 */ /* 0x000fc800078e0203 */
[----:B------:R-:W-:-:S05]  /*01e0*/  IMAD.WIDE R2, R2, R15, c[0x0][0x160] ;  /* 0x0000580002027625 */ /* 0x000fca00078e020f */
[----:B------:R-:W4:Y:S01]  /*01f0*/  @!P1 LDG.E.EL.64 R12, [R2.64] ;  /* 0x00000004020c9981 */ /* 0x000f22000c2e1b00 */
[C---:B--2---:R-:W-:Y:S01]  /*0200*/  PRMT R23, R10.reuse, 0x7632, R23 ;  /* 0x000076320a177816 */ /* 0x044fe20000000017 */
[----:B------:R-:W-:Y:S01]  /*0210*/  IMAD.U32 R10, R10, 0x10000, RZ ;  /* 0x000100000a0a7824 */ /* 0x000fe200078e00ff */
[----:B------:R-:W-:-:S03]  /*0220*/  PRMT R27, R11, 0x7632, R27 ;  /* 0x000076320b1b7816 */ /* 0x000fc6000000001b */
[----:B------:R-:W-:Y:S01]  /*0230*/  IMAD.U32 R23, R23, 0x10000, RZ ;  /* 0x0001000017177824 */ /* 0x000fe200078e00ff */
[----:B------:R-:W-:Y:S01]  /*0240*/  FSEL R29, R10, +INF , !P1 ;  /* 0x7f8000000a1d7808 */ /* 0x000fe20004800000 */
[----:B------:R-:W-:-:S03]  /*0250*/  IMAD.U32 R27, R27, 0x10000, RZ ;  /* 0x000100001b1b7824 */ /* 0x000fc600078e00ff */
[----:B------:R-:W-:Y:S01]  /*0260*/  FSEL R28, R23, +INF , !P1 ;  /* 0x7f800000171c7808 */ /* 0x000fe20004800000 */
[C---:B---3--:R-:W-:Y:S01]  /*0270*/  IMAD.U32 R24, R6.reuse, 0x10000, RZ ;  /* 0x0001000006187824 */ /* 0x048fe200078e00ff */
[----:B------:R-:W-:Y:S01]  /*0280*/  PRMT R25, R6, 0x7632, R25 ;  /* 0x0000763206197816 */ /* 0x000fe20000000019 */
[----:B------:R-:W-:Y:S01]  /*0290*/  IMAD.U32 R6, R11, 0x10000, RZ ;  /* 0x000100000b067824 */ /* 0x000fe200078e00ff */
[----:B------:R-:W-:Y:S01]  /*02a0*/  FSETP.NAN.AND P0, PT, R29, R29, PT ;  /* 0x0000001d1d00720b */ /* 0x000fe20003f08000 */
[----:B------:R-:W-:Y:S01]  /*02b0*/  IMAD.U32 R11, R7, 0x10000, RZ ;  /* 0x00010000070b7824 */ /* 0x000fe200078e00ff */
[----:B------:R-:W-:Y:S01]  /*02c0*/  FSETP.NAN.AND P2, PT, R28, R28, PT ;  /* 0x0000001c1c00720b */ /* 0x000fe20003f48000 */
[----:B------:R-:W-:Y:S01]  /*02d0*/  IMAD.U32 R25, R25, 0x10000, RZ ;  /* 0x0001000019197824 */ /* 0x000fe200078e00ff */
[----:B------:R-:W-:Y:S02]  /*02e0*/  FSETP.GEU.AND P3, PT, R29, R24, PT ;  /* 0x000000181d00720b */ /* 0x000fe40003f6e000 */
[----:B------:R-:W-:-:S02]  /*02f0*/  FSEL R26, R6, +INF , !P1 ;  /* 0x7f800000061a7808 */ /* 0x000fc40004800000 */
[-C--:B------:R-:W-:Y:S02]  /*0300*/  FSETP.GEU.AND P4, PT, R28, R25.reuse, PT ;  /* 0x000000191c00720b */ /* 0x080fe40003f8e000 */
[----:B------:R-:W-:Y:S02]  /*0310*/  PRMT R32, R7, 0x7632, R32 ;  /* 0x0000763207207816 */ /* 0x000fe40000000020 */
[C---:B----4-:R-:W-:Y:S01]  /*0320*/  PRMT R30, R12.reuse, 0x7632, R30 ;  /* 0x000076320c1e7816 */ /* 0x050fe2000000001e */
[----:B------:R-:W-:Y:S01]  /*0330*/  IMAD.U32 R12, R12, 0x10000, RZ ;  /* 0x000100000c0c7824 */ /* 0x000fe200078e00ff */
[----:B------:R-:W-:Y:S02]  /*0340*/  @!P0 FSEL R29, R29, R24, !P3 ;  /* 0x000000181d1d8208 */ /* 0x000fe40005800000 */
[----:B------:R-:W-:Y:S01]  /*0350*/  @!P2 FSEL R28, R28, R25, !P4 ;  /* 0x000000191c1ca208 */ /* 0x000fe20006000000 */
[----:B------:R-:W-:Y:S01]  /*0360*/  IMAD.U32 R7, R30, 0x10000, RZ ;  /* 0x000100001e077824 */ /* 0x000fe200078e00ff */
[----:B------:R-:W-:-:S02]  /*0370*/  FSEL R29, R29, +INF , !P1 ;  /* 0x7f8000001d1d7808 */ /* 0x000fc40004800000 */
[----:B------:R-:W-:Y:S02]  /*0380*/  FSEL R28, R28, +INF , !P1 ;  /* 0x7f8000001c1c7808 */ /* 0x000fe40004800000 */
[----:B------:R-:W-:Y:S02]  /*0390*/  FSETP.NAN.AND P0, PT, R26, R26, PT ;  /* 0x0000001a1a00720b */ /* 0x000fe40003f08000 */
[C---:B------:R-:W-:Y:S02]  /*03a0*/  FSETP.NAN.AND P3, PT, R29.reuse, R29, PT ;  /* 0x0000001d1d00720b */ /* 0x040fe40003f68000 */
[----:B------:R-:W-:Y:S02]  /*03b0*/  FSETP.NAN.AND P2, PT, R28, R28, PT ;  /* 0x0000001c1c00720b */ /* 0x000fe40003f48000 */
[----:B------:R-:W-:Y:S02]  /*03c0*/  FSETP.GEU.AND P4, PT, R26, R11, PT ;  /* 0x0000000b1a00720b */ /* 0x000fe40003f8e000 */
[----:B------:R-:W-:-:S02]  /*03d0*/  FSETP.GEU.AND P6, PT, R29, R12, PT ;  /* 0x0000000c1d00720b */ /* 0x000fc40003fce000 */
[----:B------:R-:W-:Y:S02]  /*03e0*/  FSETP.GEU.AND P5, PT, R28, R7, PT ;  /* 0x000000071c00720b */ /* 0x000fe40003fae000 */
[----:B------:R-:W-:Y:S02]  /*03f0*/  FSEL R31, R27, +INF , !P1 ;  /* 0x7f8000001b1f7808 */ /* 0x000fe40004800000 */
[----:B------:R-:W-:Y:S02]  /*0400*/  @!P0 FSEL R26, R26, R11, !P4 ;  /* 0x0000000b1a1a8208 */ /* 0x000fe40006000000 */
[----:B------:R-:W-:Y:S02]  /*0410*/  @!P3 FSEL R29, R29, R12, !P6 ;  /* 0x0000000c1d1db208 */ /* 0x000fe40007000000 */
[----:B------:R-:W-:Y:S02]  /*0420*/  @!P2 FSEL R28, R28, R7, !P5 ;  /* 0x000000071c1ca208 */ /* 0x000fe40006800000 */
[----:B------:R-:W-:-:S02]  /*0430*/  FSETP.NAN.AND P2, PT, R31, R31, PT ;  /* 0x0000001f1f00720b */ /* 0x000fc40003f48000 */
[----:B------:R-:W-:Y:S02]  /*0440*/  FSEL R30, R26, +INF , !P1 ;  /* 0x7f8000001a1e7808 */ /* 0x000fe40004800000 */
[----:B------:R-:W-:Y:S01]  /*0450*/  FSEL R26, R29, +INF , !P1 ;  /* 0x7f8000001d1a7808 */ /* 0x000fe20004800000 */
[----:B------:R-:W-:Y:S01]  /*0460*/  IMAD.U32 R29, R13, 0x10000, RZ ;  /* 0x000100000d1d7824 */ /* 0x000fe200078e00ff */
[----:B------:R-:W-:Y:S01]  /*0470*/  FSEL R33, R28, +INF , !P1 ;  /* 0x7f8000001c217808 */ /* 0x000fe20004800000 */
[----:B------:R-:W-:Y:S01]  /*0480*/  IMAD.U32 R28, R32, 0x10000, RZ ;  /* 0x00010000201c7824 */ /* 0x000fe200078e00ff */
[----:B------:R-:W-:Y:S02]  /*0490*/  FSETP.NAN.AND P0, PT, R30, R30, PT ;  /* 0x0000001e1e00720b */ /* 0x000fe40003f08000 */
[----:B------:R-:W-:Y:S02]  /*04a0*/  FSETP.GEU.AND P4, PT, R26, R33, PT ;  /* 0x000000211a00720b */ /* 0x000fe40003f8e000 */
[----:B------:R-:W-:-:S02]  /*04b0*/  FSETP.GEU.AND P3, PT, R31, R28, PT ;  /* 0x0000001c1f00720b */ /* 0x000fc40003f6e000 */
[----:B------:R-:W-:Y:S02]  /*04c0*/  PRMT R13, R13, 0x7632, R13 ;  /* 0x000076320d0d7816 */ /* 0x000fe4000000000d */
[----:B------:R-:W-:Y:S02]  /*04d0*/  @!P2 FSEL R31, R31, R28, !P3 ;  /* 0x0000001c1f1fa208 */ /* 0x000fe40005800000 */
[-C--:B------:R-:W-:Y:S01]  /*04e0*/  FSETP.GEU.AND P3, PT, R30, R29.reuse, PT ;  /* 0x0000001d1e00720b */ /* 0x080fe20003f6e000 */
[----:B------:R-:W-:Y:S01]  /*04f0*/  IMAD.U32 R13, R13, 0x10000, RZ ;  /* 0x000100000d0d7824 */ /* 0x000fe200078e00ff */
[----:B------:R-:W-:Y:S02]  /*0500*/  FSETP.NAN.AND P2, PT, R26, R26, PT ;  /* 0x0000001a1a00720b */ /* 0x000fe40003f48000 */
[----:B------:R-:W-:Y:S02]  /*0510*/  FSEL R32, R31, +INF , !P1 ;  /* 0x7f8000001f207808 */ /* 0x000fe40004800000 */
[----:B------:R-:W-:-:S02]  /*0520*/  @!P0 FSEL R30, R30, R29, !P3 ;  /* 0x0000001d1e1e8208 */ /* 0x000fc40005800000 */
[----:B------:R-:W-:Y:S02]  /*0530*/  @P4 FSEL R26, R26, R33, P2 ;  /* 0x000000211a1a4208 */ /* 0x000fe40001000000 */
[----:B------:R-:W-:Y:S02]  /*0540*/  FSETP.GEU.AND P2, PT, R32, R13, PT ;  /* 0x0000000d2000720b */ /* 0x000fe40003f4e000 */
[----:B------:R-:W-:Y:S02]  /*0550*/  FSEL R31, R30, +INF , !P1 ;  /* 0x7f8000001e1f7808 */ /* 0x000fe40004800000 */
[----:B------:R-:W-:Y:S02]  /*0560*/  FSETP.NAN.AND P0, PT, R32, R32, PT ;  /* 0x000000202000720b */ /* 0x000fe40003f08000 */
[----:B------:R-:W-:Y:S02]  /*0570*/  FSETP.GEU.AND P3, PT, R26, R31, PT ;  /* 0x0000001f1a00720b */ /* 0x000fe40003f6e000 */
[----:B------:R-:W-:-:S02]  /*0580*/  FSEL R6, R6, -INF , !P1 ;  /* 0xff80000006067808 */ /* 0x000fc40004800000 */
[----:B------:R-:W-:-:S03]  /*0590*/  FSEL R27, R27, -INF , !P1 ;  /* 0xff8000001b1b7808 */ /* 0x000fc60004800000 */
[----:B------:R-:W-:Y:S02]  /*05a0*/  @P2 FSEL R32, R32, R13, P0 ;  /* 0x0000000d20202208 */ /* 0x000fe40000000000 */
[----:B------:R-:W-:Y:S02]  /*05b0*/  FSETP.NAN.AND P0, PT, R26, R26, PT ;  /* 0x0000001a1a00720b */ /* 0x000fe40003f08000 */
[----:B------:R-:W-:Y:S02]  /*05c0*/  FSEL R33, R32, +INF , !P1 ;  /* 0x7f80000020217808 */ /* 0x000fe40004800000 */
[----:B------:R-:W-:-:S04]  /*05d0*/  @P3 FSEL R26, R26, R31, P0 ;  /* 0x0000001f1a1a3208 */ /* 0x000fc80000000000 */
[C---:B------:R-:W-:Y:S02]  /*05e0*/  FSETP.GEU.AND P2, PT, R26.reuse, R33, PT ;  /* 0x000000211a00720b */ /* 0x040fe40003f4e000 */
[----:B------:R-:W-:-:S11]  /*05f0*/  FSETP.NAN.AND P0, PT, R26, R26, PT ;  /* 0x0000001a1a00720b */ /* 0x000fd60003f08000 */
[----:B------:R-:W-:-:S04]  /*0600*/  @P2 FSEL R26, R26, R33, P0 ;  /* 0x000000211a1a2208 */ /* 0x000fc80000000000 */
[C---:B------:R-:W-:Y:S01]  /*0610*/  FSETP.NAN.AND P0, PT, R26.reuse, R26, PT ;  /* 0x0000001a1a00720b */ /* 0x040fe20003f08000 */
[----:B------:R-:W0:Y:S02]  /*0620*/  SHFL.BFLY PT, R31, R26, 0x10, 0x1f ;  /* 0x0e001f001a1f7f89 */ /* 0x000e2400000e0000 */
[----:B0-----:R-:W-:-:S10]  /*0630*/  FSETP.GEU.AND P2, PT, R26, R31, PT ;  /* 0x0000001f1a00720b */ /* 0x001fd40003f4e000 */
[----:B------:R-:W-:-:S04]  /*0640*/  @!P0 FSEL R26, R26, R31, !P2 ;  /* 0x0000001f1a1a8208 */ /* 0x000fc80005000000 */
[C---:B------:R-:W-:Y:S01]  /*0650*/  FSETP.NAN.AND P0, PT, R26.reuse, R26, PT ;  /* 0x0000001a1a00720b */ /* 0x040fe20003f08000 */
[----:B------:R-:W0:Y:S02]  /*0660*/  SHFL.BFLY PT, R31, R26, 0x8, 0x1f ;  /* 0x0d001f001a1f7f89 */ /* 0x000e2400000e0000 */
[----:B0-----:R-:W-:-:S13]  /*0670*/  FSETP.GEU.AND P2, PT, R26, R31, PT ;  /* 0x0000001f1a00720b */ /* 0x001fda0003f4e000 */
[----:B------:R-:W-:Y:S02]  /*0680*/  @P2 FSEL R26, R26, R31, P0 ;  /* 0x0000001f1a1a2208 */ /* 0x000fe40000000000 */
[----:B------:R-:W-:Y:S02]  /*0690*/  FSEL R31, R10, -INF , !P1 ;  /* 0xff8000000a1f7808 */ /* 0x000fe40004800000 */
[----:B------:R-:W-:Y:S01]  /*06a0*/  FSETP.NAN.AND P0, PT, R26, R26, PT ;  /* 0x0000001a1a00720b */ /* 0x000fe20003f08000 */
[----:B------:R-:W0:Y:S01]  /*06b0*/  SHFL.BFLY PT, R33, R26, 0x4, 0x1f ;  /* 0x0c801f001a217f89 */ /* 0x000e2200000e0000 */
[----:B------:R-:W-:Y:S02]  /*06c0*/  FSEL R10, R23, -INF , !P1 ;  /* 0xff800000170a7808 */ /* 0x000fe40004800000 */
[----:B------:R-:W-:Y:S02]  /*06d0*/  FSETP.NAN.AND P3, PT, R31, R31, PT ;  /* 0x0000001f1f00720b */ /* 0x000fe40003f68000 */
[----:B------:R-:W-:-:S02]  /*06e0*/  FSETP.NAN.AND P4, PT, R10, R10, PT ;  /* 0x0000000a0a00720b */ /* 0x000fc40003f88000 */
[----:B0-----:R-:W-:-:S13]  /*06f0*/  FSETP.GEU.AND P2, PT, R26, R33, PT ;  /* 0x000000211a00720b */ /* 0x001fda0003f4e000 */
[----:B------:R-:W-:Y:S02]  /*0700*/  @P2 FSEL R26, R26, R33, P0 ;  /* 0x000000211a1a2208 */ /* 0x000fe40000000000 */
[CC--:B------:R-:W-:Y:S02]  /*0710*/  FSETP.GT.AND P0, PT, R31.reuse, R24.reuse, PT ;  /* 0x000000181f00720b */ /* 0x0c0fe40003f04000 */
[CC--:B------:R-:W-:Y:S01]  /*0720*/  FSETP.GT.AND P2, PT, R10.reuse, R25.reuse, PT ;  /* 0x000000190a00720b */ /* 0x0c0fe20003f44000 */
[----:B------:R-:W0:Y:S01]  /*0730*/  SHFL.BFLY PT, R23, R26, 0x2, 0x1f ;  /* 0x0c401f001a177f89 */ /* 0x000e2200000e0000 */
[----:B------:R-:W-:Y:S02]  /*0740*/  @!P3 FSEL R31, R31, R24, P0 ;  /* 0x000000181f1fb208 */ /* 0x000fe40000000000 */
[----:B------:R-:W-:Y:S02]  /*0750*/  @!P4 FSEL R10, R10, R25, P2 ;  /* 0x000000190a0ac208 */ /* 0x000fe40001000000 */
[----:B------:R-:W-:-:S02]  /*0760*/  FSETP.NAN.AND P4, PT, R6, R6, PT ;  /* 0x000000060600720b */ /* 0x000fc40003f88000 */
[----:B------:R-:W-:Y:S02]  /*0770*/  FSEL R31, R31, -INF , !P1 ;  /* 0xff8000001f1f7808 */ /* 0x000fe40004800000 */
[----:B------:R-:W-:Y:S02]  /*0780*/  FSEL R10, R10, -INF , !P1 ;  /* 0xff8000000a0a7808 */ /* 0x000fe40004800000 */
[C---:B------:R-:W-:Y:S02]  /*0790*/  FSETP.NAN.AND P2, PT, R31.reuse, R31, PT ;  /* 0x0000001f1f00720b */ /* 0x040fe40003f48000 */
[----:B------:R-:W-:Y:S02]  /*07a0*/  FSETP.NAN.AND P0, PT, R10, R10, PT ;  /* 0x0000000a0a00720b */ /* 0x000fe40003f08000 */
[----:B------:R-:W-:Y:S02]  /*07b0*/  FSETP.GT.AND P3, PT, R6, R11, PT ;  /* 0x0000000b0600720b */ /* 0x000fe40003f64000 */
[----:B------:R-:W-:-:S02]  /*07c0*/  FSETP.GT.AND P5, PT, R31, R12, PT ;  /* 0x0000000c1f00720b */ /* 0x000fc40003fa4000 */
[----:B------:R-:W-:Y:S02]  /*07d0*/  @!P4 FSEL R6, R6, R11, P3 ;  /* 0x0000000b0606c208 */ /* 0x000fe40001800000 */
[----:B------:R-:W-:Y:S02]  /*07e0*/  FSETP.GT.AND P4, PT, R10, R7, PT ;  /* 0x000000070a00720b */ /* 0x000fe40003f84000 */
[----:B0-----:R-:W-:Y:S02]  /*07f0*/  FSETP.GEU.AND P3, PT, R26, R23, PT ;  /* 0x000000171a00720b */ /* 0x001fe40003f6e000 */
[----:B------:R-:W-:Y:S02]  /*0800*/  @!P2 FSEL R31, R31, R12, P5 ;  /* 0x0000000c1f1fa208 */ /* 0x000fe40002800000 */
[----:B------:R-:W-:Y:S02]  /*0810*/  FSETP.NAN.AND P2, PT, R27, R27, PT ;  /* 0x0000001b1b00720b */ /* 0x000fe40003f48000 */
[----:B------:R-:W-:-:S02]  /*0820*/  @!P0 FSEL R10, R10, R7, P4 ;  /* 0x000000070a0a8208 */ /* 0x000fc40002000000 */
[----:B------:R-:W-:Y:S02]  /*0830*/  FSEL R12, R6, -INF , !P1 ;  /* 0xff800000060c7808 */ /* 0x000fe40004800000 */
[----:B------:R-:W-:Y:S02]  /*0840*/  FSETP.NAN.AND P4, PT, R26, R26, PT ;  /* 0x0000001a1a00720b */ /* 0x000fe40003f88000 */
[----:B------:R-:W-:Y:S02]  /*0850*/  FSEL R6, R31, -INF , !P1 ;  /* 0xff8000001f067808 */ /* 0x000fe40004800000 */
[----:B------:R-:W-:Y:S02]  /*0860*/  FSEL R7, R10, -INF , !P1 ;  /* 0xff8000000a077808 */ /* 0x000fe40004800000 */
[----:B------:R-:W-:Y:S02]  /*0870*/  FSETP.NAN.AND P0, PT, R12, R12, PT ;  /* 0x0000000c0c00720b */ /* 0x000fe40003f08000 */
[----:B------:R-:W-:-:S02]  /*0880*/  @P3 FSEL R26, R26, R23, P4 ;  /* 0x000000171a1a3208 */ /* 0x000fc40002000000 */
[----:B------:R-:W-:Y:S02]  /*0890*/  FSETP.GT.AND P3, PT, R6, R7, PT ;  /* 0x000000070600720b */ /* 0x000fe40003f64000 */
[CC--:B------:R-:W-:Y:S01]  /*08a0*/  FSETP.GT.AND P4, PT, R27.reuse, R28.reuse, PT ;  /* 0x0000001c1b00720b */ /* 0x0c0fe20003f84000 */
[----:B------:R-:W0:Y:S03]  /*08b0*/  SHFL.BFLY PT, R11, R26, 0x1, 0x1f ;  /* 0x0c201f001a0b7f89 */ /* 0x000e2600000e0000 */
[----:B------:R-:W-:Y:S02]  /*08c0*/  @!P2 FSEL R27, R27, R28, P4 ;  /* 0x0000001c1b1ba208 */ /* 0x000fe40002000000 */
[----:B------:R-:W-:Y:S02]  /*08d0*/  FSETP.GT.AND P2, PT, R12, R29, PT ;  /* 0x0000001d0c00720b */ /* 0x000fe40003f44000 */
[----:B------:R-:W-:-:S02]  /*08e0*/  FSEL R10, R27, -INF , !P1 ;  /* 0xff8000001b0a7808 */ /* 0x000fc40004800000 */
[----:B------:R-:W-:Y:S02]  /*08f0*/  FSETP.NAN.AND P4, PT, R6, R6, PT ;  /* 0x000000060600720b */ /* 0x000fe40003f88000 */
[----:B------:R-:W-:Y:S02]  /*0900*/  @!P0 FSEL R12, R12, R29, P2 ;  /* 0x0000001d0c0c8208 */ /* 0x000fe40001000000 */
[----:B------:R-:W-:Y:S02]  /*0910*/  FSETP.GT.AND P0, PT, R10, R13, PT ;  /* 0x0000000d0a00720b */ /* 0x000fe40003f04000 */
[----:B------:R-:W-:Y:S02]  /*0920*/  @!P3 FSEL R6, R6, R7, P4 ;  /* 0x000000070606b208 */ /* 0x000fe40002000000 */
[----:B------:R-:W-:Y:S02]  /*0930*/  FSEL R7, R12, -INF , !P1 ;  /* 0xff8000000c077808 */ /* 0x000fe40004800000 */
[----:B------:R-:W-:-:S02]  /*0940*/  FSETP.NAN.AND P2, PT, R10, R10, PT ;  /* 0x0000000a0a00720b */ /* 0x000fc40003f48000 */
[----:B------:R-:W-:Y:S02]  /*0950*/  FSETP.GT.AND P3, PT, R6, R7, PT ;  /* 0x000000070600720b */ /* 0x000fe40003f64000 */
[----:B------:R-:W-:-:S03]  /*0960*/  FSETP.NAN.AND P4, PT, R26, R26, PT ;  /* 0x0000001a1a00720b */ /* 0x000fc60003f88000 */
[----:B------:R-:W-:Y:S02]  /*0970*/  @!P0 FSEL R10, R10, R13, P2 ;  /* 0x0000000d0a0a8208 */ /* 0x000fe40001000000 */
[----:B------:R-:W-:Y:S02]  /*0980*/  FSETP.NAN.AND P2, PT, R6, R6, PT ;  /* 0x000000060600720b */ /* 0x000fe40003f48000 */
[----:B0-----:R-:W-:Y:S02]  /*0990*/  FSETP.GEU.AND P0, PT, R26, R11, PT ;  /* 0x0000000b1a00720b */ /* 0x001fe40003f0e000 */
[----:B------:R-:W-:Y:S02]  /*09a0*/  FSEL R23, R10, -INF , !P1 ;  /* 0xff8000000a177808 */ /* 0x000fe40004800000 */
[----:B------:R-:W-:Y:S01]  /*09b0*/  @!P3 FSEL R6, R6, R7, P2 ;  /* 0x000000070606b208 */ /* 0x000fe20001000000 */
[----:B------:R-:W-:Y:S01]  /*09c0*/  IMAD.SHL.U32 R7, R20, 0x20, RZ ;  /* 0x0000002014077824 */ /* 0x000fe200078e00ff */
[----:B------:R-:W-:-:S02]  /*09d0*/  LOP3.LUT P2, RZ, R16, 0x1f, RZ, 0xc0, !PT ;  /* 0x0000001f10ff7812 */ /* 0x000fc4000784c0ff */
[----:B------:R-:W-:Y:S02]  /*09e0*/  SHF.R.U32.HI R10, RZ, 0x3, R16 ;  /* 0x00000003ff0a7819 */ /* 0x000fe40000011610 */
[----:B------:R-:W-:Y:S02]  /*09f0*/  ISETP.GE.AND P3, PT, R16, 0x10, PT ;  /* 0x000000101000780c */ /* 0x000fe40003f66270 */
[----:B------:R-:W-:Y:S02]  /*0a00*/  LOP3.LUT R13, R7, 0x1c, R10, 0xf8, !PT ;  /* 0x0000001c070d7812 */ /* 0x000fe400078ef80a */
[----:B------:R-:W-:Y:S02]  /*0a10*/  @P0 SEL R26, R26, R11, P4 ;  /* 0x0000000b1a1a0207 */ /* 0x000fe40002000000 */
[CC--:B------:R-:W-:Y:S02]  /*0a20*/  FSETP.GT.AND P5, PT, R6.reuse, R23.reuse, PT ;  /* 0x000000170600720b */ /* 0x0c0fe40003fa4000 */
[C---:B------:R-:W-:Y:S01]  /*0a30*/  FSETP.NAN.AND P0, PT, R6.reuse, R6, PT ;  /* 0x000000060600720b */ /* 0x040fe20003f08000 */
[----:B------:R-:W-:Y:S04]  /*0a40*/  @!P2 STS [R13], R26 ;  /* 0x0000001a0d00a388 */ /* 0x000fe80000000800 */
[----:B------:R-:W-:Y:S06]  /*0a50*/  BAR.SYNC.DEFER_BLOCKING 0x0 ;  /* 0x0000000000007b1d */ /* 0x000fec0000010000 */
[----:B------:R-:W-:-:S04]  /*0a60*/  @!P5 FSEL R6, R6, R23, P0 ;  /* 0x000000170606d208 */ /* 0x000fc80000000000 */
[C---:B------:R-:W-:Y:S01]  /*0a70*/  FSETP.NAN.AND P4, PT, R6.reuse, R6, PT ;  /* 0x000000060600720b */ /* 0x040fe20003f88000 */
[----:B------:R-:W0:Y:S04]  /*0a80*/  SHFL.BFLY PT, R11, R6, 0x10, 0x1f ;  /* 0x0e001f00060b7f89 */ /* 0x000e2800000e0000 */
[----:B------:R-:W1:Y:S01]  /*0a90*/  @!P3 LDS R22, [R16.X4] ;  /* 0x000000001016b984 */ /* 0x000e620000004800 */
[----:B0-----:R-:W-:-:S07]  /*0aa0*/  FSETP.GT.AND P0, PT, R6, R11, PT ;  /* 0x0000000b0600720b */ /* 0x001fce0003f04000 */
[----:B------:R-:W-:-:S05]  /*0ab0*/  @!P4 FSEL R6, R6, R11, P0 ;  /* 0x0000000b0606c208 */ /* 0x000fca0000000000 */
[----:B------:R-:W0:Y:S04]  /*0ac0*/  SHFL.BFLY PT, R25, R6, 0x8, 0x1f ;  /* 0x0d001f0006197f89 */ /* 0x000e2800000e0000 */
[----:B-1----:R-:W1:Y:S01]  /*0ad0*/  SHFL.BFLY PT, R11, R22, 0x4, 0x1f ;  /* 0x0c801f00160b7f89 */ /* 0x002e6200000e0000 */
[----:B------:R-:W-:Y:S02]  /*0ae0*/  FSETP.NAN.AND P0, PT, R22, R22, PT ;  /* 0x000000161600720b */ /* 0x000fe40003f08000 */
[----:B0-----:R-:W-:Y:S02]  /*0af0*/  FSETP.GT.AND P4, PT, R6, R25, PT ;  /* 0x000000190600720b */ /* 0x001fe40003f84000 */
[----:B-1----:R-:W-:-:S04]  /*0b00*/  FSETP.GEU.AND P5, PT, R22, R11, PT ;  /* 0x0000000b1600720b */ /* 0x002fc80003fae000 */
[----:B------:R-:W-:Y:S02]  /*0b10*/  FSEL R11, R22, R11, !P5 ;  /* 0x0000000b160b7208 */ /* 0x000fe40006800000 */
[----:B------:R-:W-:Y:S02]  /*0b20*/  FSETP.NAN.AND P5, PT, R6, R6, PT ;  /* 0x000000060600720b */ /* 0x000fe40003fa8000 */
[----:B------:R-:W-:-:S03]  /*0b30*/  FSEL R23, R22, R11, P0 ;  /* 0x0000000b16177208 */ /* 0x000fc60000000000 */
[----:B------:R-:W-:Y:S01]  /*0b40*/  @!P4 FSEL R6, R6, R25, P5 ;  /* 0x000000190606c208 */ /* 0x000fe20002800000 */
[----:B------:R-:W-:Y:S01]  /*0b50*/  IMAD R25, R20, -0x1c, R7 ;  /* 0xffffffe414197824 */ /* 0x000fe200078e0207 */
[----:B------:R-:W-:Y:S01]  /*0b60*/  FSETP.NAN.AND P0, PT, R23, R23, PT ;  /* 0x000000171700720b */ /* 0x000fe20003f08000 */
[----:B------:R-:W0:Y:S01]  /*0b70*/  SHFL.BFLY PT, R10, R23, 0x2, 0x1f ;  /* 0x0c401f00170a7f89 */ /* 0x000e2200000e0000 */
[----:B------:R-:W-:-:S03]  /*0b80*/  FSETP.NAN.AND P5, PT, R6, R6, PT ;  /* 0x000000060600720b */ /* 0x000fc60003fa8000 */
[----:B------:R-:W1:Y:S01]  /*0b90*/  SHFL.BFLY PT, R11, R6, 0x4, 0x1f ;  /* 0x0c801f00060b7f89 */ /* 0x000e6200000e0000 */
[----:B0-----:R-:W-:Y:S02]  /*0ba0*/  FSETP.GEU.AND P6, PT, R23, R10, PT ;  /* 0x0000000a1700720b */ /* 0x001fe40003fce000 */
[----:B-1----:R-:W-:-:S11]  /*0bb0*/  FSETP.GT.AND P4, PT, R6, R11, PT ;  /* 0x0000000b0600720b */ /* 0x002fd60003f84000 */
[----:B------:R-:W-:Y:S02]  /*0bc0*/  @P6 FSEL R23, R23, R10, P0 ;  /* 0x0000000a17176208 */ /* 0x000fe40000000000 */
[----:B------:R-:W-:Y:S02]  /*0bd0*/  LOP3.LUT P0, RZ, R16, 0x7, RZ, 0xc0, !PT ;  /* 0x0000000710ff7812 */ /* 0x000fe4000780c0ff */
[----:B------:R-:W-:Y:S01]  /*0be0*/  @!P4 FSEL R6, R6, R11, P5 ;  /* 0x0000000b0606c208 */ /* 0x000fe20002800000 */
[----:B------:R-:W0:Y:S01]  /*0bf0*/  SHFL.BFLY PT, R10, R23, 0x1, 0x1f ;  /* 0x0c201f00170a7f89 */ /* 0x000e2200000e0000 */
[----:B------:R-:W-:Y:S02]  /*0c00*/  ISETP.LT.AND P0, PT, R16, 0x10, !P0 ;  /* 0x000000101000780c */ /* 0x000fe40004701270 */
[C---:B------:R-:W-:Y:S01]  /*0c10*/  FSETP.NAN.AND P6, PT, R23.reuse, R23, PT ;  /* 0x000000171700720b */ /* 0x040fe20003fc8000 */
[----:B------:R-:W1:Y:S01]  /*0c20*/  SHFL.BFLY PT, R11, R6, 0x2, 0x1f ;  /* 0x0c401f00060b7f89 */ /* 0x000e6200000e0000 */
[----:B0-----:R-:W-:-:S02]  /*0c30*/  FSETP.GEU.AND P5, PT, R23, R10, PT ;  /* 0x0000000a1700720b */ /* 0x001fc40003fae000 */
[----:B-1----:R-:W-:-:S11]  /*0c40*/  FSETP.GT.AND P4, PT, R6, R11, PT ;  /* 0x0000000b0600720b */ /* 0x002fd60003f84000 */
[----:B------:R-:W-:Y:S02]  /*0c50*/  @P5 SEL R23, R23, R10, P6 ;  /* 0x0000000a17175207 */ /* 0x000fe40003000000 */
[----:B------:R-:W-:-:S03]  /*0c60*/  FSETP.NAN.AND P5, PT, R6, R6, PT ;  /* 0x000000060600720b */ /* 0x000fc60003fa8000 */
[----:B------:R-:W-:Y:S01]  /*0c70*/  @P0 STS [R16.X4], R23 ;  /* 0x0000001710000388 */ /* 0x000fe20000004800 */
[----:B------:R-:W-:Y:S02]  /*0c80*/  @!P4 FSEL R6, R6, R11, P5 ;  /* 0x0000000b0606c208 */ /* 0x000fe40002800000 */
[----:B------:R-:W-:Y:S01]  /*0c90*/  LOP3.LUT R11, R16, 0x1, RZ, 0xc0, !PT ;  /* 0x00000001100b7812 */ /* 0x000fe200078ec0ff */
[----:B------:R-:W-:Y:S01]  /*0ca0*/  BAR.SYNC.DEFER_BLOCKING 0x0 ;  /* 0x0000000000007b1d */ /* 0x000fe20000010000 */
[----:B------:R-:W-:-:S05]  /*0cb0*/  FSETP.NAN.AND P5, PT, R6, R6, PT ;  /* 0x000000060600720b */ /* 0x000fca0003fa8000 */
[----:B------:R-:W0:Y:S04]  /*0cc0*/  SHFL.BFLY PT, R27, R6, 0x1, 0x1f ;  /* 0x0c201f00061b7f89 */ /* 0x000e2800000e0000 */
[----:B------:R-:W1:Y:S04]  /*0cd0*/  LDS R10, [R7] ;  /* 0x00000000070a7984 */ /* 0x000e680000000800 */
[----:B------:R-:W-:Y:S01]  /*0ce0*/  BAR.SYNC.DEFER_BLOCKING 0x0 ;  /* 0x0000000000007b1d */ /* 0x000fe20000010000 */
[----:B0-----:R-:W-:-:S13]  /*0cf0*/  FSETP.GT.AND P4, PT, R6, R27, PT ;  /* 0x0000001b0600720b */ /* 0x001fda0003f84000 */
[----:B------:R-:W-:Y:S01]  /*0d00*/  @!P4 SEL R6, R6, R27, P5 ;  /* 0x0000001b0606c207 */ /* 0x000fe20002800000 */
[----:B-1----:R-:W-:Y:S04]  /*0d10*/  STS [R25], R10 ;  /* 0x0000000a19007388 */ /* 0x002fe80000000800 */
[----:B------:R-:W-:Y:S06]  /*0d20*/  BAR.SYNC.DEFER_BLOCKING 0x0 ;  /* 0x0000000000007b1d */ /* 0x000fec0000010000 */
[----:B------:R-:W-:Y:S04]  /*0d30*/  LDS R12, [R11.X4] ;  /* 0x000000000b0c7984 */ /* 0x000fe80000004800 */
[----:B------:R-:W-:Y:S06]  /*0d40*/  BAR.SYNC.DEFER_BLOCKING 0x0 ;  /* 0x0000000000007b1d */ /* 0x000fec0000010000 */
[----:B------:R-:W-:Y:S04]  /*0d50*/  @!P2 STS [R13], R6 ;  /* 0x000000060d00a388 */ /* 0x000fe80000000800 */
[----:B------:R-:W-:Y:S06]  /*0d60*/  BAR.SYNC.DEFER_BLOCKING 0x0 ;  /* 0x0000000000007b1d */ /* 0x000fec0000010000 */
[----:B------:R-:W0:Y:S04]  /*0d70*/  @!P3 LDS R19, [R16.X4] ;  /* 0x000000001013b984 */ /* 0x000e280000004800 */
[----:B0-----:R-:W0:Y:S01]  /*0d80*/  SHFL.BFLY PT, R20, R19, 0x4, 0x1f ;  /* 0x0c801f0013147f89 */ /* 0x001e2200000e0000 */
[----:B------:R-:W-:-:S02]  /*0d90*/  FSETP.NAN.AND P3, PT, R19, R19, PT ;  /* 0x000000131300720b */ /* 0x000fc40003f68000 */
[----:B0-----:R-:W-:-:S04]  /*0da0*/  FSETP.GT.AND P2, PT, R19, R20, PT ;  /* 0x000000141300720b */ /* 0x001fc80003f44000 */
[----:B------:R-:W-:-:S04]  /*0db0*/  FSEL R20, R19, R20, P2 ;  /* 0x0000001413147208 */ /* 0x000fc80001000000 */
[----:B------:R-:W-:-:S04]  /*0dc0*/  FSEL R23, R19, R20, P3 ;  /* 0x0000001413177208 */ /* 0x000fc80001800000 */
[C---:B------:R-:W-:Y:S01]  /*0dd0*/  FSETP.NAN.AND P3, PT, R23.reuse, R23, PT ;  /* 0x000000171700720b */ /* 0x040fe20003f68000 */
[----:B------:R-:W0:Y:S02]  /*0de0*/  SHFL.BFLY PT, R20, R23, 0x2, 0x1f ;  /* 0x0c401f0017147f89 */ /* 0x000e2400000e0000 */
[----:B0-----:R-:W-:-:S13]  /*0df0*/  FSETP.GT.AND P2, PT, R23, R20, PT ;  /* 0x000000141700720b */ /* 0x001fda0003f44000 */
[----:B------:R-:W-:Y:S02]  /*0e00*/  @!P2 FSEL R23, R23, R20, P3 ;  /* 0x000000141717a208 */ /* 0x000fe40001800000 */
[----:B------:R-:W-:Y:S02]  /*0e10*/  LOP3.LUT R20, R21, 0x1, R16, 0xf8, !PT ;  /* 0x0000000115147812 */ /* 0x000fe400078ef810 */
[C---:B------:R-:W-:Y:S01]  /*0e20*/  FSETP.NAN.AND P3, PT, R23.reuse, R23, PT ;  /* 0x000000171700720b */ /* 0x040fe20003f68000 */
[----:B------:R-:W0:Y:S02]  /*0e30*/  SHFL.BFLY PT, R6, R23, 0x1, 0x1f ;  /* 0x0c201f0017067f89 */ /* 0x000e2400000e0000 */
[----:B0-----:R-:W-:-:S13]  /*0e40*/  FSETP.GT.AND P2, PT, R23, R6, PT ;  /* 0x000000061700720b */ /* 0x001fda0003f44000 */
[----:B------:R-:W-:-:S05]  /*0e50*/  @!P2 SEL R23, R23, R6, P3 ;  /* 0x000000061717a207 */ /* 0x000fca0001800000 */
[----:B------:R-:W-:Y:S04]  /*0e60*/  @P0 STS [R16.X4], R23 ;  /* 0x0000001710000388 */ /* 0x000fe80000004800 */
[----:B------:R-:W-:Y:S01]  /*0e70*/  BAR.SYNC.DEFER_BLOCKING 0x0 ;  /* 0x0000000000007b1d */ /* 0x000fe20000010000 */
[----:B------:R-:W-:-:S04]  /*0e80*/  LOP3.LUT P0, RZ, R16, 0x1fe, RZ, 0xc0, !PT ;  /* 0x000001fe10ff7812 */ /* 0x000fc8000780c0ff */
[----:B------:R-:W-:Y:S01]  /*0e90*/  ISETP.LT.AND P0, PT, R20, 0x200, !P0 ;  /* 0x000002001400780c */ /* 0x000fe20004701270 */
[----:B------:R0:W1:Y:S04]  /*0ea0*/  LDS R22, [R7] ;  /* 0x0000000007167984 */ /* 0x0000680000000800 */
[----:B------:R-:W-:Y:S01]  /*0eb0*/  BAR.SYNC.DEFER_BLOCKING 0x0 ;  /* 0x0000000000007b1d */ /* 0x000fe20000010000 */
[----:B0-----:R-:W-:-:S05]  /*0ec0*/  CS2R R6, SRZ ;  /* 0x0000000000067805 */ /* 0x001fca000001ff00 */
[----:B-1----:R-:W-:Y:S04]  /*0ed0*/  STS [R25], R22 ;  /* 0x0000001619007388 */ /* 0x002fe80000000800 */
[----:B------:R-:W-:Y:S06]  /*0ee0*/  BAR.SYNC.DEFER_BLOCKING 0x0 ;  /* 0x0000000000007b1d */ /* 0x000fec0000010000 */
[----:B------:R-:W0:Y:S02]  /*0ef0*/  LDS R11, [R11.X4] ;  /* 0x000000000b0b7984 */ /* 0x000e240000004800 */
[----:B0-----:R-:W-:Y:S01]  /*0f00*/  F2FP.BF16.PACK_AB R19, R11, R12 ;  /* 0x0000000c0b13723e */ /* 0x001fe200000010ff */
[----:B------:R-:W-:-:S04]  /*0f10*/  IMAD.WIDE R12, R20, R15, c[0x0][0x168] ;  /* 0x00005a00140c7625 */ /* 0x000fc800078e020f */
[----:B------:R-:W-:Y:S01]  /*0f20*/  IMAD.WIDE R20, R20, R15, c[0x0][0x170] ;  /* 0x00005c0014147625 */ /* 0x000fe200078e020f */
[----:B------:R-:W-:Y:S01]  /*0f30*/  PRMT R15, R19, 0x7632, R15 ;  /* 0x00007632130f7816 */ /* 0x000fe2000000000f */
[----:B------:R0:W-:Y:S04]  /*0f40*/  @P0 STG.E.U16 [R12.64], R19 ;  /* 0x000000130c000986 */ /* 0x0001e8000c101504 */
[----:B------:R1:W-:Y:S04]  /*0f50*/  @P0 STG.E.U16 [R20.64], R15 ;  /* 0x0000000f14000986 */ /* 0x0003e8000c101504 */
[----:B------:R2:W3:Y:S01]  /*0f60*/  @!P1 LDG.E.EF.64 R6, [R8.64] ;  /* 0x0000000408069981 */ /* 0x0004e2000c0e1b00 */
[----:B------:R-:W-:-:S04]  /*0f70*/  FSETP.GE.AND P0, PT, R10, RZ, PT ;  /* 0x000000ff0a00720b */ /* 0x000fc80003f06000 */
[----:B------:R-:W-:Y:S02]  /*0f80*/  FSEL R10, R10, RZ, !P0 ;  /* 0x000000ff0a0a7208 */ /* 0x000fe40004000000 */
[----:B------:R-:W-:-:S03]  /*0f90*/  FSETP.GTU.AND P0, PT, R22, RZ, PT ;  /* 0x000000ff1600720b */ /* 0x000fc60003f0c000 */
[----:B------:R-:W-:Y:S01]  /*0fa0*/  FADD R10, RZ, -R10 ;  /* 0x8000000aff0a7221 */ /* 0x000fe20000000000 */
[----:B------:R-:W-:Y:S01]  /*0fb0*/  FSEL R11, R22, RZ, P0 ;  /* 0x000000ff160b7208 */ /* 0x000fe20000000000 */
[----:B--2---:R-:W-:-:S03]  /*0fc0*/  IMAD.MOV.U32 R9, RZ, RZ, 0x3e800000 ;  /* 0x3e800000ff097424 */ /* 0x004fc600078e00ff */
[C---:B------:R-:W-:Y:S02]  /*0fd0*/  FSETP.NAN.AND P2, PT, R10.reuse, R10, PT ;  /* 0x0000000a0a00720b */ /* 0x040fe40003f48000 */
[----:B------:R-:W-:-:S11]  /*0fe0*/  FSETP.GT.AND P0, PT, R10, R11, PT ;  /* 0x0000000b0a00720b */ /* 0x000fd60003f04000 */
[----:B------:R-:W-:-:S05]  /*0ff0*/  @!P2 FSEL R10, R10, R11, P0 ;  /* 0x0000000b0a0aa208 */ /* 0x000fca0000000000 */
[----:B------:R-:W-:-:S05]  /*1000*/  FMUL R10, R10, 0.0078740157186985015869 ;  /* 0x3c0102040a0a7820 */ /* 0x000fca0000400000 */
[C---:B------:R-:W-:Y:S02]  /*1010*/  FSETP.GT.AND P0, PT, R10.reuse, 9.9999997473787516356e-06, PT ;  /* 0x3727c5ac0a00780b */ /* 0x040fe40003f04000 */
[----:B------:R-:W-:-:S11]  /*1020*/  FSETP.NAN.AND P2, PT, R10, R10, PT ;  /* 0x0000000a0a00720b */ /* 0x000fd60003f48000 */
[----:B------:R-:W-:-:S04]  /*1030*/  @!P0 FSEL R10, R10, 9.9999997473787516356e-06, P2 ;  /* 0x3727c5ac0a0a8808 */ /* 0x000fc80001000000 */
[C---:B------:R-:W-:Y:S02]  /*1040*/  FSETP.GT.AND P0, PT, |R10|.reuse, 8.50705917302346158658e+37, PT ;  /* 0x7e8000000a00780b */ /* 0x040fe40003f04200 */
[----:B------:R-:W-:Y:S02]  /*1050*/  FSETP.GEU.AND P2, PT, |R10|, 1.175494350822287508e-38, PT ;  /* 0x008000000a00780b */ /* 0x000fe40003f4e200 */
[----:B------:R-:W-:-:S09]  /*1060*/  FSEL R9, R9, 1, P0 ;  /* 0x3f80000009097808 */ /* 0x000fd20000000000 */
[----:B------:R-:W-:Y:S02]  /*1070*/  @P0 FMUL R10, R10, 0.25 ;  /* 0x3e8000000a0a0820 */ /* 0x000fe40000400000 */
[----:B------:R-:W-:Y:S02]  /*1080*/  @!P2 FMUL R9, R9, 16777216 ;  /* 0x4b8000000909a820 */ /* 0x000fe40000400000 */
[----:B------:R-:W-:-:S04]  /*1090*/  @!P2 FMUL R10, R10, 16777216 ;  /* 0x4b8000000a0aa820 */ /* 0x000fc80000400000 */
[----:B------:R-:W2:Y:S02]  /*10a0*/  MUFU.RCP R8, R10 ;  /* 0x0000000a00087308 */ /* 0x000ea40000001000 */
[----:B--2---:R-:W-:Y:S01]  /*10b0*/  FMUL R8, R8, R9 ;  /* 0x0000000908087220 */ /* 0x004fe20000400000 */
[C---:B---3--:R-:W-:Y:S01]  /*10c0*/  PRMT R11, R6.reuse, 0x7632, R11 ;  /* 0x00007632060b7816 */ /* 0x048fe2000000000b */
[----:B------:R-:W-:-:S04]  /*10d0*/  IMAD.U32 R9, R6, 0x10000, RZ ;  /* 0x0001000006097824 */ /* 0x000fc800078e00ff */
[----:B------:R-:W-:Y:S01]  /*10e0*/  IMAD.U32 R11, R11, 0x10000, RZ ;  /* 0x000100000b0b7824 */ /* 0x000fe200078e00ff */
[C---:B------:R-:W-:Y:S01]  /*10f0*/  FMUL R6, R8.reuse, R9 ;  /* 0x0000000908067220 */ /* 0x040fe20000400000 */
[C---:B------:R-:W-:Y:S01]  /*1100*/  IMAD.U32 R9, R7.reuse, 0x10000, RZ ;  /* 0x0001000007097824 */ /* 0x040fe200078e00ff */
[----:B------:R-:W-:Y:S01]  /*1110*/  PRMT R7, R7, 0x7632, R7 ;  /* 0x0000763207077816 */ /* 0x000fe20000000007 */
[C---:B------:R-:W-:Y:S02]  /*1120*/  FMUL R11, R8.reuse, R11 ;  /* 0x0000000b080b7220 */ /* 0x040fe40000400000 */
[----:B------:R-:W-:Y:S01]  /*1130*/  FMUL R9, R8, R9 ;  /* 0x0000000908097220 */ /* 0x000fe20000400000 */
[----:B------:R-:W2:Y:S01]  /*1140*/  FRND R6, R6 ;  /* 0x0000000600067307 */ /* 0x000ea20000201000 */
[----:B------:R-:W-:-:S04]  /*1150*/  IMAD.U32 R7, R7, 0x10000, RZ ;  /* 0x0001000007077824 */ /* 0x000fc800078e00ff */
[----:B------:R-:W-:-:S03]  /*1160*/  FMUL R7, R8, R7 ;  /* 0x0000000708077220 */ /* 0x000fc60000400000 */
[----:B------:R-:W3:Y:S08]  /*1170*/  FRND R11, R11 ;  /* 0x0000000b000b7307 */ /* 0x000ef00000201000 */
[----:B------:R-:W4:Y:S01]  /*1180*/  FRND R9, R9 ;  /* 0x0000000900097307 */ /* 0x000f220000201000 */
[----:B--2---:R-:W-:-:S07]  /*1190*/  FSETP.GT.AND P2, PT, R6, -127, PT ;  /* 0xc2fe00000600780b */ /* 0x004fce0003f44000 */
[----:B------:R2:W5:Y:S01]  /*11a0*/  FRND R10, R7 ;  /* 0x00000007000a7307 */ /* 0x0005620000201000 */
[C---:B---3--:R-:W-:Y:S02]  /*11b0*/  FSETP.GT.AND P3, PT, R11.reuse, -127, PT ;  /* 0xc2fe00000b00780b */ /* 0x048fe40003f64000 */
[----:B------:R-:W-:Y:S02]  /*11c0*/  FSETP.NAN.AND P4, PT, R11, R11, PT ;  /* 0x0000000b0b00720b */ /* 0x000fe40003f88000 */
[----:B----4-:R-:W-:Y:S01]  /*11d0*/  FSETP.GT.AND P0, PT, R9, -127, PT ;  /* 0xc2fe00000900780b */ /* 0x010fe20003f04000 */
[----:B--2---:R-:W-:-:S08]  /*11e0*/  IMAD R7, R0, 0xc00, RZ ;  /* 0x00000c0000077824 */ /* 0x004fd000078e02ff */
[----:B------:R-:W-:Y:S02]  /*11f0*/  @!P3 FSEL R11, R11, -127, P4 ;  /* 0xc2fe00000b0bb808 */ /* 0x000fe40002000000 */
[----:B------:R-:W-:Y:S02]  /*1200*/  FSETP.NAN.AND P4, PT, R6, R6, PT ;  /* 0x000000060600720b */ /* 0x000fe40003f88000 */
[----:B-----5:R-:W-:Y:S01]  /*1210*/  FSETP.GT.AND P3, PT, R10, -127, PT ;  /* 0xc2fe00000a00780b */ /* 0x020fe20003f64000 */
[----:B0-----:R-:W0:Y:S01]  /*1220*/  F2I.S16.TRUNC.NTZ R12, R11 ;  /* 0x0000000b000c7305 */ /* 0x001e22000020e900 */
[----:B------:R-:W-:Y:S02]  /*1230*/  @!P2 FSEL R6, R6, -127, P4 ;  /* 0xc2fe00000606a808 */ /* 0x000fe40002000000 */
[----:B------:R-:W-:Y:S02]  /*1240*/  FSETP.NAN.AND P2, PT, R9, R9, PT ;  /* 0x000000090900720b */ /* 0x000fe40003f48000 */
[----:B------:R-:W-:-:S02]  /*1250*/  FSETP.GEU.AND P6, PT, R11, 127, PT ;  /* 0x42fe00000b00780b */ /* 0x000fc40003fce000 */
[----:B------:R-:W-:Y:S01]  /*1260*/  @!P0 FSEL R9, R9, -127, P2 ;  /* 0xc2fe000009098808 */ /* 0x000fe20001000000 */
[----:B------:R-:W2:Y:S01]  /*1270*/  F2I.S16.TRUNC.NTZ R13, R6 ;  /* 0x00000006000d7305 */ /* 0x000ea2000020e900 */
[----:B------:R-:W-:Y:S02]  /*1280*/  FSETP.NAN.AND P0, PT, R10, R10, PT ;  /* 0x0000000a0a00720b */ /* 0x000fe40003f08000 */
[----:B------:R-:W-:Y:S02]  /*1290*/  FSETP.GEU.AND P4, PT, R6, 127, PT ;  /* 0x42fe00000600780b */ /* 0x000fe40003f8e000 */
[----:B------:R-:W-:Y:S02]  /*12a0*/  @!P3 FSEL R10, R10, -127, P0 ;  /* 0xc2fe00000a0ab808 */ /* 0x000fe40000000000 */
[----:B------:R-:W-:Y:S01]  /*12b0*/  FSETP.GEU.AND P2, PT, R9, 127, PT ;  /* 0x42fe00000900780b */ /* 0x000fe20003f4e000 */
[----:B------:R-:W3:Y:S01]  /*12c0*/  F2I.S16.TRUNC.NTZ R16, R9 ;  /* 0x0000000900107305 */ /* 0x000ee2000020e900 */
[----:B------:R-:W-:-:S02]  /*12d0*/  FSETP.GEU.AND P0, PT, R10, 127, PT ;  /* 0x42fe00000a00780b */ /* 0x000fc40003f0e000 */
[----:B------:R-:W-:Y:S02]  /*12e0*/  FSETP.NAN.AND P5, PT, R11, R11, PT ;  /* 0x0000000b0b00720b */ /* 0x000fe40003fa8000 */
[----:B0-----:R-:W-:Y:S02]  /*12f0*/  LOP3.LUT R12, R12, 0xffff, RZ, 0xc0, !PT ;  /* 0x0000ffff0c0c7812 */ /* 0x001fe400078ec0ff */
[----:B------:R-:W-:Y:S01]  /*1300*/  FSETP.NAN.AND P3, PT, R6, R6, PT ;  /* 0x000000060600720b */ /* 0x000fe20003f68000 */
[----:B-1----:R0:W1:Y:S01]  /*1310*/  F2I.S16.TRUNC.NTZ R15, R10 ;  /* 0x0000000a000f7305 */ /* 0x002062000020e900 */
[----:B------:R-:W-:Y:S02]  /*1320*/  @P6 SEL R12, R12, 0x7f, P5 ;  /* 0x0000007f0c0c6807 */ /* 0x000fe40002800000 */
[----:B--2---:R-:W-:Y:S02]  /*1330*/  LOP3.LUT R13, R13, 0xffff, RZ, 0xc0, !PT ;  /* 0x0000ffff0d0d7812 */ /* 0x004fe400078ec0ff */
[----:B------:R-:W-:-:S02]  /*1340*/  FSETP.NAN.AND P5, PT, R9, R9, PT ;  /* 0x000000090900720b */ /* 0x000fc40003fa8000 */
[----:B------:R-:W-:Y:S02]  /*1350*/  FSETP.NAN.AND P6, PT, R10, R10, PT ;  /* 0x0000000a0a00720b */ /* 0x000fe40003fc8000 */
[----:B---3--:R-:W-:Y:S01]  /*1360*/  LOP3.LUT R16, R16, 0xffff, RZ, 0xc0, !PT ;  /* 0x0000ffff10107812 */ /* 0x008fe200078ec0ff */
[----:B0-----:R-:W-:Y:S01]  /*1370*/  CS2R R10, SRZ ;  /* 0x00000000000a7805 */ /* 0x001fe2000001ff00 */
[----:B------:R-:W-:Y:S02]  /*1380*/  @P4 SEL R13, R13, 0x7f, P3 ;  /* 0x0000007f0d0d4807 */ /* 0x000fe40001800000 */
[----:B------:R-:W-:Y:S02]  /*1390*/  LOP3.LUT R18, R7, 0x3fc, R18, 0xf8, !PT ;  /* 0x000003fc07127812 */ /* 0x000fe400078ef812 */
[----:B------:R-:W-:Y:S02]  /*13a0*/  @P2 SEL R16, R16, 0x7f, P5 ;  /* 0x0000007f10102807 */ /* 0x000fe40002800000 */
[----:B-1----:R-:W-:-:S02]  /*13b0*/  LOP3.LUT R15, R15, 0xffff, RZ, 0xc0, !PT ;  /* 0x0000ffff0f0f7812 */ /* 0x002fc400078ec0ff */
[----:B------:R-:W-:Y:S02]  /*13c0*/  PRMT R0, R13, 0x3340, R12 ;  /* 0x000033400d007816 */ /* 0x000fe4000000000c */
[----:B------:R-:W-:Y:S02]  /*13d0*/  @P0 SEL R15, R15, 0x7f, P6 ;  /* 0x0000007f0f0f0807 */ /* 0x000fe40003000000 */
[----:B------:R-:W-:Y:S02]  /*13e0*/  IADD3 R12, P0, R18, c[0x0][0x178], RZ ;  /* 0x00005e00120c7a10 */ /* 0x000fe40007f1e0ff */
[----:B------:R-:W-:Y:S02]  /*13f0*/  PRMT R15, R16, 0x3340, R15 ;  /* 0x00003340100f7816 */ /* 0x000fe4000000000f */
[----:B------:R-:W-:Y:S02]  /*1400*/  LEA.HI.X.SX32 R13, R18, c[0x0][0x17c], 0x1, P0 ;  /* 0x00005f00120d7a11 */ /* 0x000fe400000f0eff */
[----:B------:R-:W-:-:S05]  /*1410*/  PRMT R19, R0, 0x5410, R15 ;  /* 0x0000541000137816 */ /* 0x000fca000000000f */
[----:B------:R0:W-:Y:S04]  /*1420*/  @!P1 STG.E [R12.64], R19 ;  /* 0x000000130c009986 */ /* 0x0001e8000c101904 */
[----:B------:R-:W2:Y:S01]  /*1430*/  @!P1 LDG.E.EF.64 R10, [R4.64] ;  /* 0x00000004040a9981 */ /* 0x000ea2000c0e1b00 */
[----:B------:R-:W-:Y:S01]  /*1440*/  IMAD.IADD R14, R14, 0x1, R7 ;  /* 0x000000010e0e7824 */ /* 0x000fe200078e0207 */
[C---:B--2---:R-:W-:Y:S01]  /*1450*/  PRMT R0, R10.reuse, 0x7632, R0 ;  /* 0x000076320a007816 */ /* 0x044fe20000000000 */
[----:B------:R-:W-:-:S04]  /*1460*/  IMAD.U32 R9, R10, 0x10000, RZ ;  /* 0x000100000a097824 */ /* 0x000fc800078e00ff */
[----:B------:R-:W-:Y:S01]  /*1470*/  IMAD.U32 R15, R0, 0x10000, RZ ;  /* 0x00010000000f7824 */ /* 0x000fe200078e00ff */
[C---:B------:R-:W-:Y:S01]  /*1480*/  FMUL R0, R8.reuse, R9 ;  /* 0x0000000908007220 */ /* 0x040fe20000400000 */
[C---:B------:R-:W-:Y:S01]  /*1490*/  IMAD.U32 R9, R11.reuse, 0x10000, RZ ;  /* 0x000100000b097824 */ /* 0x040fe200078e00ff */
[----:B------:R-:W-:Y:S01]  /*14a0*/  PRMT R11, R11, 0x7632, R11 ;  /* 0x000076320b0b7816 */ /* 0x000fe2000000000b */
[C---:B------:R-:W-:Y:S02]  /*14b0*/  FMUL R15, R8.reuse, R15 ;  /* 0x0000000f080f7220 */ /* 0x040fe40000400000 */
[----:B------:R-:W-:Y:S01]  /*14c0*/  FMUL R9, R8, R9 ;  /* 0x0000000908097220 */ /* 0x000fe20000400000 */
[----:B------:R-:W1:Y:S01]  /*14d0*/  FRND R0, R0 ;  /* 0x0000000000007307 */ /* 0x000e620000201000 */
[----:B------:R-:W-:-:S04]  /*14e0*/  IMAD.U32 R11, R11, 0x10000, RZ ;  /* 0x000100000b0b7824 */ /* 0x000fc800078e00ff */
[----:B------:R-:W-:-:S03]  /*14f0*/  FMUL R11, R8, R11 ;  /* 0x0000000b080b7220 */ /* 0x000fc60000400000 */
[----:B------:R-:W2:Y:S08]  /*1500*/  FRND R15, R15 ;  /* 0x0000000f000f7307 */ /* 0x000eb00000201000 */
[----:B------:R-:W3:Y:S01]  /*1510*/  FRND R9, R9 ;  /* 0x0000000900097307 */ /* 0x000ee20000201000 */
[C---:B-1----:R-:W-:Y:S02]  /*1520*/  FSETP.GT.AND P2, PT, R0.reuse, -127, PT ;  /* 0xc2fe00000000780b */ /* 0x042fe40003f44000 */
[----:B------:R-:W-:-:S05]  /*1530*/  FSETP.NAN.AND P4, PT, R0, R0, PT ;  /* 0x000000000000720b */ /* 0x000fca0003f88000 */
[----:B------:R-:W1:Y:S01]  /*1540*/  FRND R11, R11 ;  /* 0x0000000b000b7307 */ /* 0x000e620000201000 */
[----:B--2---:R-:W-:-:S05]  /*1550*/  FSETP.GT.AND P3, PT, R15, -127, PT ;  /* 0xc2fe00000f00780b */ /* 0x004fca0003f64000 */
[----:B------:R-:W-:Y:S02]  /*1560*/  @!P2 FSEL R0, R0, -127, P4 ;  /* 0xc2fe00000000a808 */ /* 0x000fe40002000000 */
[----:B---3--:R-:W-:Y:S02]  /*1570*/  FSETP.GT.AND P0, PT, R9, -127, PT ;  /* 0xc2fe00000900780b */ /* 0x008fe40003f04000 */
[C---:B------:R-:W-:Y:S01]  /*1580*/  FSETP.NAN.AND P4, PT, R15.reuse, R15, PT ;  /* 0x0000000f0f00720b */ /* 0x040fe20003f88000 */
[----:B------:R-:W-:Y:S03]  /*1590*/  F2I.S16.TRUNC.NTZ R5, R0 ;  /* 0x0000000000057305 */ /* 0x000fe6000020e900 */
[----:B------:R-:W-:Y:S02]  /*15a0*/  @!P3 FSEL R15, R15, -127, P4 ;  /* 0xc2fe00000f0fb808 */ /* 0x000fe40002000000 */
[----:B-1----:R-:W-:-:S02]  /*15b0*/  FSETP.GT.AND P2, PT, R11, -127, PT ;  /* 0xc2fe00000b00780b */ /* 0x002fc40003f44000 */
[----:B------:R-:W-:Y:S01]  /*15c0*/  FSETP.NAN.AND P3, PT, R9, R9, PT ;  /* 0x000000090900720b */ /* 0x000fe20003f68000 */
[----:B------:R-:W1:Y:S01]  /*15d0*/  F2I.S16.TRUNC.NTZ R4, R15 ;  /* 0x0000000f00047305 */ /* 0x000e62000020e900 */
[----:B------:R-:W-:Y:S02]  /*15e0*/  FSETP.GEU.AND P6, PT, R15, 127, PT ;  /* 0x42fe00000f00780b */ /* 0x000fe40003fce000 */
[----:B------:R-:W-:Y:S02]  /*15f0*/  @!P0 FSEL R9, R9, -127, P3 ;  /* 0xc2fe000009098808 */ /* 0x000fe40001800000 */
[----:B------:R-:W-:Y:S02]  /*1600*/  FSETP.NAN.AND P0, PT, R11, R11, PT ;  /* 0x0000000b0b00720b */ /* 0x000fe40003f08000 */
[----:B------:R-:W-:Y:S01]  /*1610*/  FSETP.GEU.AND P4, PT, R0, 127, PT ;  /* 0x42fe00000000780b */ /* 0x000fe20003f8e000 */
[----:B------:R2:W3:Y:S01]  /*1620*/  F2I.S16.TRUNC.NTZ R10, R9 ;  /* 0x00000009000a7305 */ /* 0x0004e2000020e900 */
[----:B------:R-:W-:-:S02]  /*1630*/  FSETP.NAN.AND P5, PT, R15, R15, PT ;  /* 0x0000000f0f00720b */ /* 0x000fc40003fa8000 */
[----:B------:R-:W-:Y:S02]  /*1640*/  @!P2 FSEL R11, R11, -127, P0 ;  /* 0xc2fe00000b0ba808 */ /* 0x000fe40000000000 */
[----:B------:R-:W-:Y:S02]  /*1650*/  FSETP.GEU.AND P2, PT, R9, 127, PT ;  /* 0x42fe00000900780b */ /* 0x000fe40003f4e000 */
[----:B------:R-:W-:Y:S01]  /*1660*/  FSETP.GEU.AND P0, PT, R11, 127, PT ;  /* 0x42fe00000b00780b */ /* 0x000fe20003f0e000 */
[----:B------:R4:W5:Y:S01]  /*1670*/  F2I.S16.TRUNC.NTZ R6, R11 ;  /* 0x0000000b00067305 */ /* 0x000962000020e900 */
[----:B-1----:R-:W-:Y:S02]  /*1680*/  LOP3.LUT R4, R4, 0xffff, RZ, 0xc0, !PT ;  /* 0x0000ffff04047812 */ /* 0x002fe400078ec0ff */
[----:B------:R-:W-:Y:S02]  /*1690*/  FSETP.NAN.AND P3, PT, R0, R0, PT ;  /* 0x000000000000720b */ /* 0x000fe40003f68000 */
[----:B------:R-:W-:-:S02]  /*16a0*/  @P6 SEL R4, R4, 0x7f, P5 ;  /* 0x0000007f04046807 */ /* 0x000fc40002800000 */
[----:B------:R-:W-:Y:S02]  /*16b0*/  FSETP.NAN.AND P5, PT, R9, R9, PT ;  /* 0x000000090900720b */ /* 0x000fe40003fa8000 */
[----:B--2---:R-:W-:Y:S02]  /*16c0*/  LOP3.LUT R9, R5, 0xffff, RZ, 0xc0, !PT ;  /* 0x0000ffff05097812 */ /* 0x004fe400078ec0ff */
[----:B------:R-:W-:Y:S02]  /*16d0*/  FSETP.NAN.AND P6, PT, R11, R11, PT ;  /* 0x0000000b0b00720b */ /* 0x000fe40003fc8000 */
[----:B---3--:R-:W-:Y:S02]  /*16e0*/  LOP3.LUT R5, R10, 0xffff, RZ, 0xc0, !PT ;  /* 0x0000ffff0a057812 */ /* 0x008fe400078ec0ff */
[----:B------:R-:W-:Y:S01]  /*16f0*/  @P4 SEL R9, R9, 0x7f, P3 ;  /* 0x0000007f09094807 */ /* 0x000fe20001800000 */
[----:B----4-:R-:W-:Y:S01]  /*1700*/  CS2R R10, SRZ ;  /* 0x00000000000a7805 */ /* 0x010fe2000001ff00 */
[----:B-----5:R-:W-:-:S02]  /*1710*/  LOP3.LUT R6, R6, 0xffff, RZ, 0xc0, !PT ;  /* 0x0000ffff06067812 */ /* 0x020fc400078ec0ff */
[----:B------:R-:W-:Y:S02]  /*1720*/  @P2 SEL R5, R5, 0x7f, P5 ;  /* 0x0000007f05052807 */ /* 0x000fe40002800000 */
[----:B------:R-:W-:Y:S02]  /*1730*/  @P0 SEL R6, R6, 0x7f, P6 ;  /* 0x0000007f06060807 */ /* 0x000fe40003000000 */
[----:B------:R-:W-:Y:S02]  /*1740*/  PRMT R9, R9, 0x3340, R4 ;  /* 0x0000334009097816 */ /* 0x000fe40000000004 */
[C---:B------:R-:W-:Y:S02]  /*1750*/  IADD3 R4, P0, R14.reuse, c[0x0][0x178], RZ ;  /* 0x00005e000e047a10 */ /* 0x040fe40007f1e0ff */
[----:B------:R-:W-:Y:S02]  /*1760*/  PRMT R6, R5, 0x3340, R6 ;  /* 0x0000334005067816 */ /* 0x000fe40000000006 */
[----:B------:R-:W-:-:S02]  /*1770*/  LEA.HI.X.SX32 R5, R14, c[0x0][0x17c], 0x1, P0 ;  /* 0x00005f000e057a11 */ /* 0x000fc400000f0eff */
[----:B0-----:R-:W-:-:S05]  /*1780*/  PRMT R13, R9, 0x5410, R6 ;  /* 0x00005410090d7816 */ /* 0x001fca0000000006 */
[----:B------:R0:W-:Y:S04]  /*1790*/  @!P1 STG.E [R4.64], R13 ;  /* 0x0000000d04009986 */ /* 0x0001e8000c101904 */
[----:B------:R-:W2:Y:S01]  /*17a0*/  @!P1 LDG.E.EF.64 R10, [R2.64] ;  /* 0x00000004020a9981 */ /* 0x000ea2000c0e1b00 */
[----:B------:R-:W-:Y:S01]  /*17b0*/  IMAD.IADD R7, R17, 0x1, R7 ;  /* 0x0000000111077824 */ /* 0x000fe200078e0207 */
[C---:B--2---:R-:W-:Y:S01]  /*17c0*/  PRMT R0, R11.reuse, 0x7632, R0 ;  /* 0x000076320b007816 */ /* 0x044fe20000000000 */
[----:B------:R-:W-:-:S04]  /*17d0*/  IMAD.U32 R11, R11, 0x10000, RZ ;  /* 0x000100000b0b7824 */ /* 0x000fc800078e00ff */
[----:B------:R-:W-:Y:S01]  /*17e0*/  IMAD.U32 R9, R0, 0x10000, RZ ;  /* 0x0001000000097824 */ /* 0x000fe200078e00ff */
[----:B------:R-:W-:-:S03]  /*17f0*/  FMUL R11, R8, R11 ;  /* 0x0000000b080b7220 */ /* 0x000fc60000400000 */
[----:B------:R-:W-:Y:S01]  /*1800*/  FMUL R0, R8, R9 ;  /* 0x0000000908007220 */ /* 0x000fe20000400000 */
[C---:B------:R-:W-:Y:S01]  /*1810*/  IMAD.U32 R9, R10.reuse, 0x10000, RZ ;  /* 0x000100000a097824 */ /* 0x040fe200078e00ff */
[----:B------:R-:W-:Y:S01]  /*1820*/  PRMT R10, R10, 0x7632, R10 ;  /* 0x000076320a0a7816 */ /* 0x000fe2000000000a */
[----:B------:R-:W1:Y:S02]  /*1830*/  FRND R11, R11 ;  /* 0x0000000b000b7307 */ /* 0x000e640000201000 */
[----:B------:R-:W-:Y:S02]  /*1840*/  FMUL R9, R8, R9 ;  /* 0x0000000908097220 */ /* 0x000fe40000400000 */
[----:B------:R-:W-:-:S04]  /*1850*/  IMAD.U32 R3, R10, 0x10000, RZ ;  /* 0x000100000a037824 */ /* 0x000fc800078e00ff */
[----:B------:R-:W2:Y:S01]  /*1860*/  FRND R0, R0 ;  /* 0x0000000000007307 */ /* 0x000ea20000201000 */
[----:B------:R-:W-:-:S07]  /*1870*/  FMUL R3, R8, R3 ;  /* 0x0000000308037220 */ /* 0x000fce0000400000 */
        /* <DEDUP_REMOVED lines=11> */
[C---:B------:R-:W-:Y:S01]  /*1930*/  FSETP.NAN.AND P3, PT, R9.reuse, R9, PT ;  /* 0x000000090900720b */ /* 0x040fe20003f68000 */
[----:B0-----:R-:W0:Y:S01]  /*1940*/  F2I.S16.TRUNC.NTZ R5, R0 ;  /* 0x0000000000057305 */ /* 0x001e22000020e900 */
[C---:B------:R-:W-:Y:S02]  /*1950*/  FSETP.GEU.AND P6, PT, R0.reuse, 127, PT ;  /* 0x42fe00000000780b */ /* 0x040fe40003fce000 */
[----:B------:R-:W-:Y:S02]  /*1960*/  @!P0 FSEL R9, R9, -127, P3 ;  /* 0xc2fe000009098808 */ /* 0x000fe40001800000 */
[----:B------:R-:W-:Y:S02]  /*1970*/  FSETP.NAN.AND P0, PT, R3, R3, PT ;  /* 0x000000030300720b */ /* 0x000fe40003f08000 */
[----:B------:R-:W-:Y:S01]  /*1980*/  FSETP.NAN.AND P5, PT, R0, R0, PT ;  /* 0x000000000000720b */ /* 0x000fe20003fa8000 */
[----:B------:R-:W1:Y:S01]  /*1990*/  F2I.S16.TRUNC.NTZ R4, R9 ;  /* 0x0000000900047305 */ /* 0x000e62000020e900 */
[----:B------:R-:W-:-:S02]  /*19a0*/  FSETP.NAN.AND P4, PT, R11, R11, PT ;  /* 0x0000000b0b00720b */ /* 0x000fc40003f88000 */
[----:B------:R-:W-:Y:S02]  /*19b0*/  @!P2 FSEL R3, R3, -127, P0 ;  /* 0xc2fe00000303a808 */ /* 0x000fe40000000000 */
[----:B------:R-:W-:Y:S02]  /*19c0*/  FSETP.GEU.AND P0, PT, R11, 127, PT ;  /* 0x42fe00000b00780b */ /* 0x000fe40003f0e000 */
[----:B------:R-:W-:Y:S01]  /*19d0*/  FSETP.GEU.AND P2, PT, R9, 127, PT ;  /* 0x42fe00000900780b */ /* 0x000fe20003f4e000 */
[----:B------:R1:W2:Y:S01]  /*19e0*/  F2I.S16.TRUNC.NTZ R2, R3 ;  /* 0x0000000300027305 */ /* 0x0002a2000020e900 */
[----:B------:R-:W-:Y:S02]  /*19f0*/  FSETP.GEU.AND P3, PT, R3, 127, PT ;  /* 0x42fe00000300780b */ /* 0x000fe40003f6e000 */
[----:B0-----:R-:W-:Y:S02]  /*1a00*/  LOP3.LUT R5, R5, 0xffff, RZ, 0xc0, !PT ;  /* 0x0000ffff05057812 */ /* 0x001fe400078ec0ff */
[----:B------:R-:W-:-:S02]  /*1a10*/  LOP3.LUT R6, R6, 0xffff, RZ, 0xc0, !PT ;  /* 0x0000ffff06067812 */ /* 0x000fc400078ec0ff */
[----:B------:R-:W-:Y:S02]  /*1a20*/  @P6 SEL R5, R5, 0x7f, P5 ;  /* 0x0000007f05056807 */ /* 0x000fe40002800000 */
[----:B------:R-:W-:Y:S02]  /*1a30*/  FSETP.NAN.AND P6, PT, R3, R3, PT ;  /* 0x000000030300720b */ /* 0x000fe40003fc8000 */
[----:B------:R-:W-:Y:S02]  /*1a40*/  FSETP.NAN.AND P5, PT, R9, R9, PT ;  /* 0x000000090900720b */ /* 0x000fe40003fa8000 */
[----:B-1----:R-:W-:Y:S02]  /*1a50*/  LOP3.LUT R3, R4, 0xffff, RZ, 0xc0, !PT ;  /* 0x0000ffff04037812 */ /* 0x002fe400078ec0ff */
[----:B------:R-:W-:Y:S02]  /*1a60*/  @P0 SEL R6, R6, 0x7f, P4 ;  /* 0x0000007f06060807 */ /* 0x000fe40002000000 */
[----:B--2---:R-:W-:-:S02]  /*1a70*/  LOP3.LUT R0, R2, 0xffff, RZ, 0xc0, !PT ;  /* 0x0000ffff02007812 */ /* 0x004fc400078ec0ff */
[----:B------:R-:W-:Y:S02]  /*1a80*/  @P2 SEL R3, R3, 0x7f, P5 ;  /* 0x0000007f03032807 */ /* 0x000fe40002800000 */
[----:B------:R-:W-:Y:S02]  /*1a90*/  @P3 SEL R0, R0, 0x7f, P6 ;  /* 0x0000007f00003807 */ /* 0x000fe40003000000 */
[----:B------:R-:W-:Y:S02]  /*1aa0*/  PRMT R5, R6, 0x3340, R5 ;  /* 0x0000334006057816 */ /* 0x000fe40000000005 */
[----:B------:R-:W-:Y:S02]  /*1ab0*/  IADD3 R2, P0, R7, c[0x0][0x178], RZ ;  /* 0x00005e0007027a10 */ /* 0x000fe40007f1e0ff */
[----:B------:R-:W-:Y:S02]  /*1ac0*/  PRMT R0, R3, 0x3340, R0 ;  /* 0x0000334003007816 */ /* 0x000fe40000000000 */
[----:B------:R-:W-:-:S02]  /*1ad0*/  LEA.HI.X.SX32 R3, R7, c[0x0][0x17c], 0x1, P0 ;  /* 0x00005f0007037a11 */ /* 0x000fc400000f0eff */
[----:B------:R-:W-:Y:S01]  /*1ae0*/  PRMT R5, R0, 0x5410, R5 ;  /* 0x0000541000057816 */ /* 0x000fe20000000005 */
[----:B------:R-:W-:Y:S06]  /*1af0*/  @P1 EXIT ;  /* 0x000000000000194d */ /* 0x000fec0003800000 */
[----:B------:R-:W-:Y:S01]  /*1b00*/  STG.E [R2.64], R5 ;  /* 0x0000000502007986 */ /* 0x000fe2000c101904 */
[----:B------:R-:W-:Y:S05]  /*1b10*/  EXIT ;  /* 0x000000000000794d */ /* 0x000fea0003800000 */
.L_x_0:
[----:B------:R-:W-:-:S00]  /*1b20*/  BRA `(.L_x_0) ;  /* 0xfffffff000007947 */ /* 0x000fc0000383ffff */
[----:B------:R-:W-:-:S00]  /*1b30*/  NOP ;  /* 0x0000000000007918 */ /* 0x000fc00000000000 */
        /* <DEDUP_REMOVED lines=12> */
.L_x_1:


//--------------------- .nv.shared.triton_red_fused__to_copy_add_amax_amin_clamp_mul_reciprocal_11 --------------------------
	.section	.nv.shared.triton_red_fused__to_copy_add_amax_amin_clamp_mul_reciprocal_11,"aw",@nobits
	.sectionflags	@""
	.align	16
